//
// Generated by NVIDIA NVVM Compiler
//
// Compiler Build ID: CL-36424714
// Cuda compilation tools, release 13.0, V13.0.88
// Based on NVVM 20.0.0
//

.version 9.0
.target sm_100
.address_size 64

	// .globl	_Z15gpu_l2_distancePiS_S_ii

.visible .entry _Z15gpu_l2_distancePiS_S_ii(
	.param .u64 .ptr .align 1 _Z15gpu_l2_distancePiS_S_ii_param_0,
	.param .u64 .ptr .align 1 _Z15gpu_l2_distancePiS_S_ii_param_1,
	.param .u64 .ptr .align 1 _Z15gpu_l2_distancePiS_S_ii_param_2,
	.param .u32 _Z15gpu_l2_distancePiS_S_ii_param_3,
	.param .u32 _Z15gpu_l2_distancePiS_S_ii_param_4
)
{
	.reg .pred 	%p<2>;
	.reg .b32 	%r<12>;
	.reg .b64 	%rd<11>;

	ld.param.u64 	%rd1, [_Z15gpu_l2_distancePiS_S_ii_param_0];
	ld.param.u64 	%rd2, [_Z15gpu_l2_distancePiS_S_ii_param_1];
	ld.param.u64 	%rd3, [_Z15gpu_l2_distancePiS_S_ii_param_2];
	ld.param.u32 	%r2, [_Z15gpu_l2_distancePiS_S_ii_param_3];
	ld.param.u32 	%r3, [_Z15gpu_l2_distancePiS_S_ii_param_4];
	mov.u32 	%r4, %ntid.x;
	mov.u32 	%r5, %ctaid.x;
	mov.u32 	%r6, %tid.x;
	mad.lo.s32 	%r1, %r4, %r5, %r6;
	mul.lo.s32 	%r7, %r3, %r2;
	setp.ge.s32 	%p1, %r1, %r7;
	@%p1 bra 	$L__BB0_2;
	cvta.to.global.u64 	%rd4, %rd1;
	cvta.to.global.u64 	%rd5, %rd2;
	cvta.to.global.u64 	%rd6, %rd3;
	mul.wide.s32 	%rd7, %r1, 4;
	add.s64 	%rd8, %rd4, %rd7;
	ld.global.u32 	%r8, [%rd8];
	add.s64 	%rd9, %rd5, %rd7;
	ld.global.u32 	%r9, [%rd9];
	sub.s32 	%r10, %r8, %r9;
	mul.lo.s32 	%r11, %r10, %r10;
	add.s64 	%rd10, %rd6, %rd7;
	st.global.u32 	[%rd10], %r11;
$L__BB0_2:
	ret;

}


// ===== COMPILED SASS (sm_100) =====

	.target	sm_100

	.elftype	@"ET_EXEC"


//--------------------- .note.nv.tkinfo           --------------------------
	.section	.note.nv.tkinfo,"",@"SHT_NOTE"
	.sectionflags	@"SHF_NOTE_NV_TKINFO"
	.tkinfo
        /*0018*/ 	.word	0x00000002
        /*0030*/ 	.string	""
        /*0030*/ 	.string	"ptxas"
        /*0030*/ 	.string	"Cuda compilation tools, release 13.0, V13.0.88"
        /*0030*/ 	.string	"Build cuda_13.0.r13.0/compiler.36424714_0"
        /*0030*/ 	.string	"-arch sm_100 -m 64 "



//--------------------- .note.nv.cuinfo           --------------------------
	.section	.note.nv.cuinfo,"",@"SHT_NOTE"
	.sectionflags	@"SHF_NOTE_NV_CUINFO"
        /*0018*/ 	.short	0x0002
        /*001a*/ 	.short	0x0064
        /*001c*/ 	.short	0x0082
	.zero		2


//--------------------- .nv.info                  --------------------------
	.section	.nv.info,"",@"SHT_CUDA_INFO"
	.align	4


	//----- nvinfo : EIATTR_REGCOUNT
	.align		4
        /*0000*/ 	.byte	0x04, 0x2f
        /*0002*/ 	.short	(.L_1 - .L_0)
	.align		4
.L_0:
        /*0004*/ 	.word	index@(_Z15gpu_l2_distancePiS_S_ii)
        /*0008*/ 	.word	0x0000000c


	//----- nvinfo : EIATTR_FRAME_SIZE
	.align		4
.L_1:
        /*000c*/ 	.byte	0x04, 0x11
        /*000e*/ 	.short	(.L_3 - .L_2)
	.align		4
.L_2:
        /*0010*/ 	.word	index@(_Z15gpu_l2_distancePiS_S_ii)
        /*0014*/ 	.word	0x00000000


	//----- nvinfo : EIATTR_MIN_STACK_SIZE
	.align		4
.L_3:
        /*0018*/ 	.byte	0x04, 0x12
        /*001a*/ 	.short	(.L_5 - .L_4)
	.align		4
.L_4:
        /*001c*/ 	.word	index@(_Z15gpu_l2_distancePiS_S_ii)
        /*0020*/ 	.word	0x00000000
.L_5:


//--------------------- .nv.compat                --------------------------
	.section	.nv.compat,"",@"SHT_CUDA_COMPAT_INFO"
	.align	4
        /*0000*/ 	.byte	0x02, 0x09, 0x00, 0x00, 0x02, 0x02, 0x01, 0x00, 0x02, 0x05, 0x05, 0x00, 0x03, 0x07, 0x01, 0x01
        /*0010*/ 	.byte	0x02, 0x03, 0x00, 0x00, 0x02, 0x06, 0x01, 0x00, 0x04, 0x0b, 0x08, 0x00, 0x09, 0x00, 0x00, 0x00
        /*0020*/ 	.byte	0x00, 0x00, 0x00, 0x00


//--------------------- .nv.info._Z15gpu_l2_distancePiS_S_ii --------------------------
	.section	.nv.info._Z15gpu_l2_distancePiS_S_ii,"",@"SHT_CUDA_INFO"
	.sectionflags	@""
	.align	4


	//----- nvinfo : EIATTR_CUDA_API_VERSION
	.align		4
        /*0000*/ 	.byte	0x04, 0x37
        /*0002*/ 	.short	(.L_7 - .L_6)
.L_6:
        /*0004*/ 	.word	0x00000082


	//----- nvinfo : EIATTR_KPARAM_INFO
	.align		4
.L_7:
        /*0008*/ 	.byte	0x04, 0x17
        /*000a*/ 	.short	(.L_9 - .L_8)
.L_8:
        /*000c*/ 	.word	0x00000000
        /*0010*/ 	.short	0x0004
        /*0012*/ 	.short	0x001c
        /*0014*/ 	.byte	0x00, 0xf0, 0x11, 0x00


	//----- nvinfo : EIATTR_KPARAM_INFO
	.align		4
.L_9:
        /*0018*/ 	.byte	0x04, 0x17
        /*001a*/ 	.short	(.L_11 - .L_10)
.L_10:
        /*001c*/ 	.word	0x00000000
        /*0020*/ 	.short	0x0003
        /*0022*/ 	.short	0x0018
        /*0024*/ 	.byte	0x00, 0xf0, 0x11, 0x00


	//----- nvinfo : EIATTR_KPARAM_INFO
	.align		4
.L_11:
        /*0028*/ 	.byte	0x04, 0x17
        /*002a*/ 	.short	(.L_13 - .L_12)
.L_12:
        /*002c*/ 	.word	0x00000000
        /*0030*/ 	.short	0x0002
        /*0032*/ 	.short	0x0010
        /*0034*/ 	.byte	0x00, 0xf5, 0x21, 0x00


	//----- nvinfo : EIATTR_KPARAM_INFO
	.align		4
.L_13:
        /*0038*/ 	.byte	0x04, 0x17
        /*003a*/ 	.short	(.L_15 - .L_14)
.L_14:
        /*003c*/ 	.word	0x00000000
        /*0040*/ 	.short	0x0001
        /*0042*/ 	.short	0x0008
        /*0044*/ 	.byte	0x00, 0xf5, 0x21, 0x00


	//----- nvinfo : EIATTR_KPARAM_INFO
	.align		4
.L_15:
        /*0048*/ 	.byte	0x04, 0x17
        /*004a*/ 	.short	(.L_17 - .L_16)
.L_16:
        /*004c*/ 	.word	0x00000000
        /*0050*/ 	.short	0x0000
        /*0052*/ 	.short	0x0000
        /*0054*/ 	.byte	0x00, 0xf5, 0x21, 0x00


	//----- nvinfo : EIATTR_SPARSE_MMA_MASK
	.align		4
.L_17:
        /*0058*/ 	.byte	0x03, 0x50
        /*005a*/ 	.short	0x0000


	//----- nvinfo : EIATTR_MAXREG_COUNT
	.align		4
        /*005c*/ 	.byte	0x03, 0x1b
        /*005e*/ 	.short	0x00ff


	//----- nvinfo : EIATTR_MERCURY_ISA_VERSION
	.align		4
        /*0060*/ 	.byte	0x03, 0x5f
        /*0062*/ 	.short	0x0101


	//----- nvinfo : EIATTR_VRC_CTA_INIT_COUNT
	.align		4
        /*0064*/ 	.byte	0x02, 0x4a
	.zero		1
	.zero		1


	//----- nvinfo : EIATTR_EXIT_INSTR_OFFSETS
	.align		4
        /*0068*/ 	.byte	0x04, 0x1c
        /*006a*/ 	.short	(.L_19 - .L_18)


	//   ....[0]....
.L_18:
        /*006c*/ 	.word	0x00000080


	//   ....[1]....
        /*0070*/ 	.word	0x00000150


	//----- nvinfo : EIATTR_CBANK_PARAM_SIZE
	.align		4
.L_19:
        /*0074*/ 	.byte	0x03, 0x19
        /*0076*/ 	.short	0x0020


	//----- nvinfo : EIATTR_PARAM_CBANK
	.align		4
        /*0078*/ 	.byte	0x04, 0x0a
        /*007a*/ 	.short	(.L_21 - .L_20)
	.align		4
.L_20:
        /*007c*/ 	.word	index@(.nv.constant0._Z15gpu_l2_distancePiS_S_ii)
        /*0080*/ 	.short	0x0380
        /*0082*/ 	.short	0x0020


	//----- nvinfo : EIATTR_SW_WAR
	.align		4
.L_21:
        /*0084*/ 	.byte	0x04, 0x36
        /*0086*/ 	.short	(.L_23 - .L_22)
.L_22:
        /*0088*/ 	.word	0x00000008
.L_23:


//--------------------- .nv.callgraph             --------------------------
	.section	.nv.callgraph,"",@"SHT_CUDA_CALLGRAPH"
	.align	4
	.sectionentsize	8
	.align		4
        /*0000*/ 	.word	0x00000000
	.align		4
        /*0004*/ 	.word	0xffffffff
	.align		4
        /*0008*/ 	.word	0x00000000
	.align		4
        /*000c*/ 	.word	0xfffffffe
	.align		4
        /*0010*/ 	.word	0x00000000
	.align		4
        /*0014*/ 	.word	0xfffffffd
	.align		4
        /*0018*/ 	.word	0x00000000
	.align		4
        /*001c*/ 	.word	0xfffffffc


//--------------------- .text._Z15gpu_l2_distancePiS_S_ii --------------------------
	.section	.text._Z15gpu_l2_distancePiS_S_ii,"ax",@progbits
	.align	128
        .global         _Z15gpu_l2_distancePiS_S_ii
        .type           _Z15gpu_l2_distancePiS_S_ii,@function
        .size           _Z15gpu_l2_distancePiS_S_ii,(.L_x_1 - _Z15gpu_l2_distancePiS_S_ii)
        .other          _Z15gpu_l2_distancePiS_S_ii,@"STO_CUDA_ENTRY STV_DEFAULT"
_Z15gpu_l2_distancePiS_S_ii:
.text._Z15gpu_l2_distancePiS_S_ii:
[----:B------:R-:W-:Y:S01]  /*0000*/  LDC R1, c[0x0][0x37c] ;  /* 0x0000df00ff017b82 */ /* 0x000fe20000000800 */
[----:B------:R-:W0:Y:S01]  /*0010*/  S2R R9, SR_CTAID.X ;  /* 0x0000000000097919 */ /* 0x000e220000002500 */
[----:B------:R-:W1:Y:S01]  /*0020*/  LDCU.64 UR4, c[0x0][0x398] ;  /* 0x00007300ff0477ac */ /* 0x000e620008000a00 */
[----:B------:R-:W0:Y:S01]  /*0030*/  S2R R0, SR_TID.X ;  /* 0x0000000000007919 */ /* 0x000e220000002100 */
[----:B------:R-:W0:Y:S01]  /*0040*/  LDCU UR6, c[0x0][0x360] ;  /* 0x00006c00ff0677ac */ /* 0x000e220008000800 */
[----:B-1----:R-:W-:Y:S01]  /*0050*/  UIMAD UR4, UR5, UR4, URZ ;  /* 0x00000004050472a4 */ /* 0x002fe2000f8e02ff */
[----:B0-----:R-:W-:-:S05]  /*0060*/  IMAD R9, R9, UR6, R0 ;  /* 0x0000000609097c24 */ /* 0x001fca000f8e0200 */
[----:B------:R-:W-:-:S13]  /*0070*/  ISETP.GE.AND P0, PT, R9, UR4, PT ;  /* 0x0000000409007c0c */ /* 0x000fda000bf06270 */
[----:B------:R-:W-:Y:S05]  /*0080*/  @P0 EXIT ;  /* 0x000000000000094d */ /* 0x000fea0003800000 */
[----:B------:R-:W0:Y:S01]  /*0090*/  LDC.64 R2, c[0x0][0x380] ;  /* 0x0000e000ff027b82 */ /* 0x000e220000000a00 */
[----:B------:R-:W1:Y:S07]  /*00a0*/  LDCU.64 UR4, c[0x0][0x358] ;  /* 0x00006b00ff0477ac */ /* 0x000e6e0008000a00 */
[----:B------:R-:W2:Y:S08]  /*00b0*/  LDC.64 R4, c[0x0][0x388] ;  /* 0x0000e200ff047b82 */ /* 0x000eb00000000a00 */
[----:B------:R-:W3:Y:S01]  /*00c0*/  LDC.64 R6, c[0x0][0x390] ;  /* 0x0000e400ff067b82 */ /* 0x000ee20000000a00 */
[----:B0-----:R-:W-:-:S06]  /*00d0*/  IMAD.WIDE R2, R9, 0x4, R2 ;  /* 0x0000000409027825 */ /* 0x001fcc00078e0202 */
[----:B-1----:R-:W4:Y:S01]  /*00e0*/  LDG.E R2, desc[UR4][R2.64] ;  /* 0x0000000402027981 */ /* 0x002f22000c1e1900 */
[----:B--2---:R-:W-:-:S06]  /*00f0*/  IMAD.WIDE R4, R9, 0x4, R4 ;  /* 0x0000000409047825 */ /* 0x004fcc00078e0204 */
[----:B------:R-:W4:Y:S01]  /*0100*/  LDG.E R5, desc[UR4][R4.64] ;  /* 0x0000000404057981 */ /* 0x000f22000c1e1900 */
[----:B---3--:R-:W-:Y:S01]  /*0110*/  IMAD.WIDE R6, R9, 0x4, R6 ;  /* 0x0000000409067825 */ /* 0x008fe200078e0206 */
[----:B----4-:R-:W-:-:S05]  /*0120*/  IADD3 R0, PT, PT, R2, -R5, RZ ;  /* 0x8000000502007210 */ /* 0x010fca0007ffe0ff */
[----:B------:R-:W-:-:S05]  /*0130*/  IMAD R9, R0, R0, RZ ;  /* 0x0000000000097224 */ /* 0x000fca00078e02ff */
[----:B------:R-:W-:Y:S01]  /*0140*/  STG.E desc[UR4][R6.64], R9 ;  /* 0x0000000906007986 */ /* 0x000fe2000c101904 */
[----:B------:R-:W-:Y:S05]  /*0150*/  EXIT ;  /* 0x000000000000794d */ /* 0x000fea0003800000 */
.L_x_0:
[----:B------:R-:W-:-:S00]  /*0160*/  BRA `(.L_x_0) ;  /* 0xfffffffc00fc7947 */ /* 0x000fc0000383ffff */
[----:B------:R-:W-:-:S00]  /*0170*/  NOP ;  /* 0x0000000000007918 */ /* 0x000fc00000000000 */
        /* <DEDUP_REMOVED lines=8> */
.L_x_1:


//--------------------- .nv.shared.reserved.0     --------------------------
	.section	.nv.shared.reserved.0,"aw",@nobits
	.weak		__nv_reservedSMEM_offset_0_alias
	.size		__nv_reservedSMEM_offset_0_alias, 0, 64
	.other		__nv_reservedSMEM_offset_0_alias,@"STO_CUDA_RESERVED_SHARED STV_DEFAULT"
__nv_reservedSMEM_offset_0_alias:
	.zero		0
	.zero		64


//--------------------- .nv.constant0._Z15gpu_l2_distancePiS_S_ii --------------------------
	.section	.nv.constant0._Z15gpu_l2_distancePiS_S_ii,"a",@progbits
	.sectionflags	@""
	.align	4
.nv.constant0._Z15gpu_l2_distancePiS_S_ii:
	.zero		928


//--------------------- SYMBOLS --------------------------

	.type		.nv.reservedSmem.offset0,@object
	.size		.nv.reservedSmem.offset0,0x4
